//
// Generated by NVIDIA NVVM Compiler
//
// Compiler Build ID: CL-36424714
// Cuda compilation tools, release 13.0, V13.0.88
// Based on NVVM 20.0.0
//

.version 9.0
.target sm_100
.address_size 64

	// .globl	_Z6kernelv
.extern .func  (.param .b32 func_retval0) vprintf
(
	.param .b64 vprintf_param_0,
	.param .b64 vprintf_param_1
)
;
.global .align 1 .b8 $str[11] = {84, 104, 114, 101, 97, 100, 32, 37, 100, 10};

.visible .entry _Z6kernelv()
{
	.local .align 8 .b8 	__local_depot0[8];
	.reg .b64 	%SP;
	.reg .b64 	%SPL;
	.reg .b32 	%r<4>;
	.reg .b64 	%rd<5>;

	mov.u64 	%SPL, __local_depot0;
	cvta.local.u64 	%SP, %SPL;
	add.u64 	%rd1, %SP, 0;
	add.u64 	%rd2, %SPL, 0;
	mov.u32 	%r1, %tid.x;
	st.local.u32 	[%rd2], %r1;
	mov.u64 	%rd3, $str;
	cvta.global.u64 	%rd4, %rd3;
	{ // callseq 0, 0
	.param .b64 param0;
	st.param.b64 	[param0], %rd4;
	.param .b64 param1;
	st.param.b64 	[param1], %rd1;
	.param .b32 retval0;
	call.uni (retval0), 
	vprintf, 
	(
	param0, 
	param1
	);
	ld.param.b32 	%r2, [retval0];
	} // callseq 0
	ret;

}


// ===== COMPILED SASS (sm_100) =====

	.target	sm_100

	.elftype	@"ET_EXEC"


//--------------------- .note.nv.tkinfo           --------------------------
	.section	.note.nv.tkinfo,"",@"SHT_NOTE"
	.sectionflags	@"SHF_NOTE_NV_TKINFO"
	.tkinfo
        /*0018*/ 	.word	0x00000002
        /*0030*/ 	.string	""
        /*0030*/ 	.string	"ptxas"
        /*0030*/ 	.string	"Cuda compilation tools, release 13.0, V13.0.88"
        /*0030*/ 	.string	"Build cuda_13.0.r13.0/compiler.36424714_0"
        /*0030*/ 	.string	"-arch sm_100 -m 64 "



//--------------------- .note.nv.cuinfo           --------------------------
	.section	.note.nv.cuinfo,"",@"SHT_NOTE"
	.sectionflags	@"SHF_NOTE_NV_CUINFO"
        /*0018*/ 	.short	0x0002
        /*001a*/ 	.short	0x0064
        /*001c*/ 	.short	0x0082
	.zero		2


//--------------------- .nv.info                  --------------------------
	.section	.nv.info,"",@"SHT_CUDA_INFO"
	.align	4


	//----- nvinfo : EIATTR_REGCOUNT
	.align		4
        /*0000*/ 	.byte	0x04, 0x2f
        /*0002*/ 	.short	(.L_2 - .L_1)
	.align		4
.L_1:
        /*0004*/ 	.word	index@(_Z6kernelv)
        /*0008*/ 	.word	0x00000018


	//----- nvinfo : EIATTR_FRAME_SIZE
	.align		4
.L_2:
        /*000c*/ 	.byte	0x04, 0x11
        /*000e*/ 	.short	(.L_4 - .L_3)
	.align		4
.L_3:
        /*0010*/ 	.word	index@(_Z6kernelv)
        /*0014*/ 	.word	0x00000008


	//----- nvinfo : EIATTR_MIN_STACK_SIZE
	.align		4
.L_4:
        /*0018*/ 	.byte	0x04, 0x12
        /*001a*/ 	.short	(.L_6 - .L_5)
	.align		4
.L_5:
        /*001c*/ 	.word	index@(_Z6kernelv)
        /*0020*/ 	.word	0x00000008
.L_6:


//--------------------- .nv.compat                --------------------------
	.section	.nv.compat,"",@"SHT_CUDA_COMPAT_INFO"
	.align	4
        /*0000*/ 	.byte	0x02, 0x09, 0x00, 0x00, 0x02, 0x02, 0x01, 0x00, 0x02, 0x05, 0x05, 0x00, 0x03, 0x07, 0x01, 0x01
        /*0010*/ 	.byte	0x02, 0x03, 0x00, 0x00, 0x02, 0x06, 0x01, 0x00, 0x04, 0x0b, 0x08, 0x00, 0x09, 0x00, 0x00, 0x00
        /*0020*/ 	.byte	0x00, 0x00, 0x00, 0x00


//--------------------- .nv.info._Z6kernelv       --------------------------
	.section	.nv.info._Z6kernelv,"",@"SHT_CUDA_INFO"
	.sectionflags	@""
	.align	4


	//----- nvinfo : EIATTR_CUDA_API_VERSION
	.align		4
        /*0000*/ 	.byte	0x04, 0x37
        /*0002*/ 	.short	(.L_8 - .L_7)
.L_7:
        /*0004*/ 	.word	0x00000082


	//----- nvinfo : EIATTR_SPARSE_MMA_MASK
	.align		4
.L_8:
        /*0008*/ 	.byte	0x03, 0x50
        /*000a*/ 	.short	0x0000


	//----- nvinfo : EIATTR_MAXREG_COUNT
	.align		4
        /*000c*/ 	.byte	0x03, 0x1b
        /*000e*/ 	.short	0x00ff


	//----- nvinfo : EIATTR_EXTERNS
	.align		4
        /*0010*/ 	.byte	0x04, 0x0f
        /*0012*/ 	.short	(.L_10 - .L_9)


	//   ....[0]....
	.align		4
.L_9:
        /*0014*/ 	.word	index@(vprintf)


	//----- nvinfo : EIATTR_MERCURY_ISA_VERSION
	.align		4
.L_10:
        /*0018*/ 	.byte	0x03, 0x5f
        /*001a*/ 	.short	0x0101


	//----- nvinfo : EIATTR_VRC_CTA_INIT_COUNT
	.align		4
        /*001c*/ 	.byte	0x02, 0x4a
	.zero		1
	.zero		1


	//----- nvinfo : EIATTR_SYSCALL_OFFSETS
	.align		4
        /*0020*/ 	.byte	0x04, 0x46
        /*0022*/ 	.short	(.L_12 - .L_11)


	//   ....[0]....
.L_11:
        /*0024*/ 	.word	0x000000e0


	//----- nvinfo : EIATTR_EXIT_INSTR_OFFSETS
	.align		4
.L_12:
        /*0028*/ 	.byte	0x04, 0x1c
        /*002a*/ 	.short	(.L_14 - .L_13)


	//   ....[0]....
.L_13:
        /*002c*/ 	.word	0x000000f0


	//----- nvinfo : EIATTR_SW_WAR
	.align		4
.L_14:
        /*0030*/ 	.byte	0x04, 0x36
        /*0032*/ 	.short	(.L_16 - .L_15)
.L_15:
        /*0034*/ 	.word	0x00000008
.L_16:


//--------------------- .nv.callgraph             --------------------------
	.section	.nv.callgraph,"",@"SHT_CUDA_CALLGRAPH"
	.align	4
	.sectionentsize	8
	.align		4
        /*0000*/ 	.word	0x00000000
	.align		4
        /*0004*/ 	.word	0xffffffff
	.align		4
        /*0008*/ 	.word	index@(_Z6kernelv)
	.align		4
        /*000c*/ 	.word	index@(vprintf)
	.align		4
        /*0010*/ 	.word	0x00000000
	.align		4
        /*0014*/ 	.word	0xfffffffe
	.align		4
        /*0018*/ 	.word	0x00000000
	.align		4
        /*001c*/ 	.word	0xfffffffd
	.align		4
        /*0020*/ 	.word	0x00000000
	.align		4
        /*0024*/ 	.word	0xfffffffc


//--------------------- .nv.constant4             --------------------------
	.section	.nv.constant4,"a",@progbits
	.align	8
	.align		8
.nv.constant4:
        /*0000*/ 	.dword	vprintf
	.align		8
        /*0008*/ 	.dword	$str


//--------------------- .text._Z6kernelv          --------------------------
	.section	.text._Z6kernelv,"ax",@progbits
	.align	128
        .global         _Z6kernelv
        .type           _Z6kernelv,@function
        .size           _Z6kernelv,(.L_x_2 - _Z6kernelv)
        .other          _Z6kernelv,@"STO_CUDA_ENTRY STV_DEFAULT"
_Z6kernelv:
.text._Z6kernelv:
[----:B------:R-:W0:Y:S01]  /*0000*/  LDC R1, c[0x0][0x37c] ;  /* 0x0000df00ff017b82 */ /* 0x000e220000000800 */
[----:B------:R-:W1:Y:S01]  /*0010*/  S2R R8, SR_TID.X ;  /* 0x0000000000087919 */ /* 0x000e620000002100 */
[----:B0-----:R-:W-:Y:S01]  /*0020*/  VIADD R1, R1, 0xfffffff8 ;  /* 0xfffffff801017836 */ /* 0x001fe20000000000 */
[----:B------:R-:W-:Y:S01]  /*0030*/  MOV R0, 0x0 ;  /* 0x0000000000007802 */ /* 0x000fe20000000f00 */
[----:B------:R-:W0:Y:S04]  /*0040*/  LDCU UR4, c[0x0][0x2f8] ;  /* 0x00005f00ff0477ac */ /* 0x000e280008000800 */
[----:B------:R2:W3:Y:S01]  /*0050*/  LDC.64 R2, c[0x4][R0] ;  /* 0x0100000000027b82 */ /* 0x0004e20000000a00 */
[----:B------:R-:W4:Y:S01]  /*0060*/  LDCU.64 UR6, c[0x4][0x8] ;  /* 0x01000100ff0677ac */ /* 0x000f220008000a00 */
[----:B------:R-:W5:Y:S01]  /*0070*/  LDCU UR5, c[0x0][0x2fc] ;  /* 0x00005f80ff0577ac */ /* 0x000f620008000800 */
[----:B0-----:R-:W-:Y:S01]  /*0080*/  IADD3 R6, P0, PT, R1, UR4, RZ ;  /* 0x0000000401067c10 */ /* 0x001fe2000ff1e0ff */
[----:B----4-:R-:W-:Y:S01]  /*0090*/  IMAD.U32 R4, RZ, RZ, UR6 ;  /* 0x00000006ff047e24 */ /* 0x010fe2000f8e00ff */
[----:B------:R-:W-:-:S03]  /*00a0*/  MOV R5, UR7 ;  /* 0x0000000700057c02 */ /* 0x000fc60008000f00 */
[----:B-----5:R-:W-:Y:S01]  /*00b0*/  IMAD.X R7, RZ, RZ, UR5, P0 ;  /* 0x00000005ff077e24 */ /* 0x020fe200080e06ff */
[----:B-1----:R2:W-:Y:S07]  /*00c0*/  STL [R1], R8 ;  /* 0x0000000801007387 */ /* 0x0025ee0000100800 */
[----:B------:R-:W-:-:S07]  /*00d0*/  LEPC R20, `(.L_x_0) ;  /* 0x000000001014794e */ /* 0x000fce0000000000 */
[----:B--23--:R-:W-:Y:S05]  /*00e0*/  CALL.ABS.NOINC R2 ;  /* 0x0000000002007343 */ /* 0x00cfea0003c00000 */
.L_x_0:
[----:B------:R-:W-:Y:S05]  /*00f0*/  EXIT ;  /* 0x000000000000794d */ /* 0x000fea0003800000 */
.L_x_1:
[----:B------:R-:W-:-:S00]  /*0100*/  BRA `(.L_x_1) ;  /* 0xfffffffc00fc7947 */ /* 0x000fc0000383ffff */
[----:B------:R-:W-:-:S00]  /*0110*/  NOP ;  /* 0x0000000000007918 */ /* 0x000fc00000000000 */
        /* <DEDUP_REMOVED lines=14> */
.L_x_2:


//--------------------- .nv.global.init           --------------------------
	.section	.nv.global.init,"aw",@progbits
.nv.global.init:
	.type		$str,@object
	.size		$str,(.L_0 - $str)
$str:
        /*0000*/ 	.byte	0x54, 0x68, 0x72, 0x65, 0x61, 0x64, 0x20, 0x25, 0x64, 0x0a, 0x00
.L_0:


//--------------------- .nv.shared.reserved.0     --------------------------
	.section	.nv.shared.reserved.0,"aw",@nobits
	.weak		__nv_reservedSMEM_offset_0_alias
	.size		__nv_reservedSMEM_offset_0_alias, 0, 64
	.other		__nv_reservedSMEM_offset_0_alias,@"STO_CUDA_RESERVED_SHARED STV_DEFAULT"
__nv_reservedSMEM_offset_0_alias:
	.zero		0
	.zero		64


//--------------------- .nv.constant0._Z6kernelv  --------------------------
	.section	.nv.constant0._Z6kernelv,"a",@progbits
	.sectionflags	@""
	.align	4
.nv.constant0._Z6kernelv:
	.zero		896


//--------------------- SYMBOLS --------------------------

	.type		.nv.reservedSmem.offset0,@object
	.size		.nv.reservedSmem.offset0,0x4
	.type		vprintf,@function
